	.headerflags	@"EF_CUDA_TEXMODE_UNIFIED EF_CUDA_64BIT_ADDRESS EF_CUDA_ACCELERATORS EF_CUDA_SM90 EF_CUDA_VIRTUAL_SM(EF_CUDA_SM90)"
	.elftype	@"ET_EXEC"


//--------------------- .nv.info                  --------------------------
	.section	.nv.info,"",@"SHT_CUDA_INFO"
	.align	4


	//----- nvinfo : EIATTR_REGCOUNT
	.align		4
        /*0000*/ 	.byte	0x04, 0x2f
        /*0002*/ 	.short	(.L_3 - .L_2)
	.align		4
.L_2:
        /*0004*/ 	.word	index@(triton_poi_fused__native_batch_norm_legit_no_training_relu_138)
        /*0008*/ 	.word	0x00000011


	//----- nvinfo : EIATTR_MIN_STACK_SIZE
	.align		4
.L_3:
        /*000c*/ 	.byte	0x04, 0x12
        /*000e*/ 	.short	(.L_5 - .L_4)
	.align		4
.L_4:
        /*0010*/ 	.word	index@(triton_poi_fused__native_batch_norm_legit_no_training_relu_138)
        /*0014*/ 	.word	0x00000000


	//----- nvinfo : EIATTR_FRAME_SIZE
	.align		4
.L_5:
        /*0018*/ 	.byte	0x04, 0x11
        /*001a*/ 	.short	(.L_7 - .L_6)
	.align		4
.L_6:
        /*001c*/ 	.word	index@(triton_poi_fused__native_batch_norm_legit_no_training_relu_138)
        /*0020*/ 	.word	0x00000000


	//----- nvinfo : EIATTR_MIN_STACK_SIZE
	.align		4
.L_7:
        /*0024*/ 	.byte	0x04, 0x12
        /*0026*/ 	.short	(.L_9 - .L_8)
	.align		4
.L_8:
        /*0028*/ 	.word	index@(triton_poi_fused__native_batch_norm_legit_no_training_relu_138)
        /*002c*/ 	.word	0x00000000
.L_9:


//--------------------- .nv.info.triton_poi_fused__native_batch_norm_legit_no_training_relu_138 --------------------------
	.section	.nv.info.triton_poi_fused__native_batch_norm_legit_no_training_relu_138,"",@"SHT_CUDA_INFO"
	.sectionflags	@""
	.align	4


	//----- nvinfo : EIATTR_CUDA_API_VERSION
	.align		4
        /*0000*/ 	.byte	0x04, 0x37
        /*0002*/ 	.short	(.L_11 - .L_10)
.L_10:
        /*0004*/ 	.word	0x0000007c


	//----- nvinfo : EIATTR_KPARAM_INFO
	.align		4
.L_11:
        /*0008*/ 	.byte	0x04, 0x17
        /*000a*/ 	.short	(.L_13 - .L_12)
.L_12:
        /*000c*/ 	.word	0x00000000
        /*0010*/ 	.short	0x0006
        /*0012*/ 	.short	0x0030
        /*0014*/ 	.byte	0x00, 0xf0, 0x11, 0x00


	//----- nvinfo : EIATTR_KPARAM_INFO
	.align		4
.L_13:
        /*0018*/ 	.byte	0x04, 0x17
        /*001a*/ 	.short	(.L_15 - .L_14)
.L_14:
        /*001c*/ 	.word	0x00000000
        /*0020*/ 	.short	0x0005
        /*0022*/ 	.short	0x0028
        /*0024*/ 	.byte	0x00, 0xf4, 0x21, 0x00


	//----- nvinfo : EIATTR_KPARAM_INFO
	.align		4
.L_15:
        /*0028*/ 	.byte	0x04, 0x17
        /*002a*/ 	.short	(.L_17 - .L_16)
.L_16:
        /*002c*/ 	.word	0x00000000
        /*0030*/ 	.short	0x0004
        /*0032*/ 	.short	0x0020
        /*0034*/ 	.byte	0x00, 0xf4, 0x21, 0x00


	//----- nvinfo : EIATTR_KPARAM_INFO
	.align		4
.L_17:
        /*0038*/ 	.byte	0x04, 0x17
        /*003a*/ 	.short	(.L_19 - .L_18)
.L_18:
        /*003c*/ 	.word	0x00000000
        /*0040*/ 	.short	0x0003
        /*0042*/ 	.short	0x0018
        /*0044*/ 	.byte	0x00, 0xf4, 0x21, 0x00


	//----- nvinfo : EIATTR_KPARAM_INFO
	.align		4
.L_19:
        /*0048*/ 	.byte	0x04, 0x17
        /*004a*/ 	.short	(.L_21 - .L_20)
.L_20:
        /*004c*/ 	.word	0x00000000
        /*0050*/ 	.short	0x0002
        /*0052*/ 	.short	0x0010
        /*0054*/ 	.byte	0x00, 0xf4, 0x21, 0x00


	//----- nvinfo : EIATTR_KPARAM_INFO
	.align		4
.L_21:
        /*0058*/ 	.byte	0x04, 0x17
        /*005a*/ 	.short	(.L_23 - .L_22)
.L_22:
        /*005c*/ 	.word	0x00000000
        /*0060*/ 	.short	0x0001
        /*0062*/ 	.short	0x0008
        /*0064*/ 	.byte	0x00, 0xf4, 0x21, 0x00


	//----- nvinfo : EIATTR_KPARAM_INFO
	.align		4
.L_23:
        /*0068*/ 	.byte	0x04, 0x17
        /*006a*/ 	.short	(.L_25 - .L_24)
.L_24:
        /*006c*/ 	.word	0x00000000
        /*0070*/ 	.short	0x0000
        /*0072*/ 	.short	0x0000
        /*0074*/ 	.byte	0x00, 0xf4, 0x21, 0x00


	//----- nvinfo : EIATTR_SPARSE_MMA_MASK
	.align		4
.L_25:
        /*0078*/ 	.byte	0x03, 0x50
        /*007a*/ 	.short	0x0000


	//----- nvinfo : EIATTR_MAXREG_COUNT
	.align		4
        /*007c*/ 	.byte	0x03, 0x1b
        /*007e*/ 	.short	0x00ff


	//----- nvinfo : EIATTR_EXIT_INSTR_OFFSETS
	.align		4
        /*0080*/ 	.byte	0x04, 0x1c
        /*0082*/ 	.short	(.L_27 - .L_26)


	//   ....[0]....
.L_26:
        /*0084*/ 	.word	0x00000360


	//----- nvinfo : EIATTR_REQNTID
	.align		4
.L_27:
        /*0088*/ 	.byte	0x04, 0x10
        /*008a*/ 	.short	(.L_29 - .L_28)
.L_28:
        /*008c*/ 	.word	0x00000080
        /*0090*/ 	.word	0x00000001
        /*0094*/ 	.word	0x00000001


	//----- nvinfo : EIATTR_CBANK_PARAM_SIZE
	.align		4
.L_29:
        /*0098*/ 	.byte	0x03, 0x19
        /*009a*/ 	.short	0x0034


	//----- nvinfo : EIATTR_PARAM_CBANK
	.align		4
        /*009c*/ 	.byte	0x04, 0x0a
        /*009e*/ 	.short	(.L_31 - .L_30)
	.align		4
.L_30:
        /*00a0*/ 	.word	index@(.nv.constant0.triton_poi_fused__native_batch_norm_legit_no_training_relu_138)
        /*00a4*/ 	.short	0x0210
        /*00a6*/ 	.short	0x0034


	//----- nvinfo : EIATTR_SW_WAR
	.align		4
.L_31:
        /*00a8*/ 	.byte	0x04, 0x36
        /*00aa*/ 	.short	(.L_33 - .L_32)
.L_32:
        /*00ac*/ 	.word	0x00000008
.L_33:


//--------------------- .nv.callgraph             --------------------------
	.section	.nv.callgraph,"",@"SHT_CUDA_CALLGRAPH"
	.align	4
	.sectionentsize	8
	.align		4
        /*0000*/ 	.word	0x00000000
	.align		4
        /*0004*/ 	.word	0xffffffff
	.align		4
        /*0008*/ 	.word	0x00000000
	.align		4
        /*000c*/ 	.word	0xfffffffe
	.align		4
        /*0010*/ 	.word	0x00000000
	.align		4
        /*0014*/ 	.word	0xfffffffd
	.align		4
        /*0018*/ 	.word	0x00000000
	.align		4
        /*001c*/ 	.word	0xfffffffc


//--------------------- .nv.constant4             --------------------------
	.section	.nv.constant4,"a",@progbits
	.align	8
	.align		8
.nv.constant4:
        /*0000*/ 	.dword	_$_str
	.align		8
        /*0008*/ 	.dword	_$_str_$_2


//--------------------- .text.triton_poi_fused__native_batch_norm_legit_no_training_relu_138 --------------------------
	.section	.text.triton_poi_fused__native_batch_norm_legit_no_training_relu_138,"ax",@progbits
	.align	128
        .global         triton_poi_fused__native_batch_norm_legit_no_training_relu_138
        .type           triton_poi_fused__native_batch_norm_legit_no_training_relu_138,@function
        .size           triton_poi_fused__native_batch_norm_legit_no_training_relu_138,(.L_x_1 - triton_poi_fused__native_batch_norm_legit_no_training_relu_138)
        .other          triton_poi_fused__native_batch_norm_legit_no_training_relu_138,@"STO_CUDA_ENTRY STV_DEFAULT"
triton_poi_fused__native_batch_norm_legit_no_training_relu_138:
.text.triton_poi_fused__native_batch_norm_legit_no_training_relu_138:
[----:B------:R-:W-:Y:S01]  /*0000*/  LDC R1, c[0x0][0x28] ;  /* 0x00000a00ff017b82 */ /* 0x000fe20000000800 */
[----:B------:R-:W1:Y:S07]  /*0010*/  S2R R0, SR_TID.X ;  /* 0x0000000000007919 */ /* 0x000e6e0000002100 */
[----:B------:R-:W2:Y:S01]  /*0020*/  LDC.64 R6, c[0x0][0x220] ;  /* 0x00008800ff067b82 */ /* 0x000ea20000000a00 */
[----:B------:R-:W-:Y:S01]  /*0030*/  ULDC.64 UR4, c[0x0][0x208] ;  /* 0x0000820000047ab9 */ /* 0x000fe20000000a00 */
[----:B------:R-:W3:Y:S06]  /*0040*/  S2R R5, SR_CTAID.X ;  /* 0x0000000000057919 */ /* 0x000eec0000002500 */
[----:B------:R-:W4:Y:S08]  /*0050*/  LDC.64 R8, c[0x0][0x228] ;  /* 0x00008a00ff087b82 */ /* 0x000f300000000a00 */
[----:B------:R-:W5:Y:S01]  /*0060*/  LDC.64 R10, c[0x0][0x230] ;  /* 0x00008c00ff0a7b82 */ /* 0x000f620000000a00 */
[----:B-1----:R-:W-:-:S02]  /*0070*/  SHF.L.U32 R0, R0, 0x1, RZ ;  /* 0x0000000100007819 */ /* 0x002fc400000006ff */
[----:B---3--:R-:W-:Y:S02]  /*0080*/  SHF.R.S32.HI R3, RZ, 0x17, R5 ;  /* 0x00000017ff037819 */ /* 0x008fe40000011405 */
[----:B------:R-:W-:Y:S02]  /*0090*/  LOP3.LUT R0, R0, 0xfe, RZ, 0xc0, !PT ;  /* 0x000000fe00007812 */ /* 0x000fe400078ec0ff */
[----:B------:R-:W-:Y:S02]  /*00a0*/  SGXT R3, R3, 0x1 ;  /* 0x000000010303781a */ /* 0x000fe40000000200 */
[----:B------:R-:W-:-:S04]  /*00b0*/  LEA R0, R5, R0, 0x8 ;  /* 0x0000000005007211 */ /* 0x000fc800078e40ff */
[----:B------:R-:W-:-:S04]  /*00c0*/  LEA.HI R3, R3, R0, RZ, 0x2 ;  /* 0x0000000003037211 */ /* 0x000fc800078f10ff */
[----:B------:R-:W-:-:S05]  /*00d0*/  SHF.R.S32.HI R3, RZ, 0x2, R3 ;  /* 0x00000002ff037819 */ /* 0x000fca0000011403 */
[----:B------:R-:W-:-:S05]  /*00e0*/  IMAD.HI R2, R3, 0x2aaaaaab, RZ ;  /* 0x2aaaaaab03027827 */ /* 0x000fca00078e02ff */
[----:B------:R-:W-:-:S04]  /*00f0*/  SHF.R.U32.HI R5, RZ, 0x1f, R2 ;  /* 0x0000001fff057819 */ /* 0x000fc80000011602 */
[----:B------:R-:W-:Y:S02]  /*0100*/  LEA.HI R2, R2, R5, RZ, 0x18 ;  /* 0x0000000502027211 */ /* 0x000fe400078fc0ff */
[----:B------:R-:W1:Y:S03]  /*0110*/  LDC.64 R4, c[0x0][0x218] ;  /* 0x00008600ff047b82 */ /* 0x000e660000000a00 */
[----:B------:R-:W-:-:S04]  /*0120*/  IMAD R13, R2, -0x600, R3 ;  /* 0xfffffa00020d7824 */ /* 0x000fc800078e0203 */
[C---:B--2---:R-:W-:Y:S01]  /*0130*/  IMAD.WIDE R6, R13.reuse, 0x4, R6 ;  /* 0x000000040d067825 */ /* 0x044fe200078e0206 */
[----:B------:R-:W2:Y:S05]  /*0140*/  LDC.64 R2, c[0x0][0x210] ;  /* 0x00008400ff027b82 */ /* 0x000eaa0000000a00 */
[----:B------:R-:W3:Y:S01]  /*0150*/  LDG.E.EL R6, desc[UR4][R6.64] ;  /* 0x0000000406067981 */ /* 0x000ee2000c2e1900 */
[----:B----4-:R-:W-:-:S04]  /*0160*/  IMAD.WIDE R8, R13, 0x4, R8 ;  /* 0x000000040d087825 */ /* 0x010fc800078e0208 */
[C---:B-----5:R-:W-:Y:S02]  /*0170*/  IMAD.WIDE R10, R13.reuse, 0x4, R10 ;  /* 0x000000040d0a7825 */ /* 0x060fe400078e020a */
[----:B------:R-:W4:Y:S02]  /*0180*/  LDG.E.EL R8, desc[UR4][R8.64] ;  /* 0x0000000408087981 */ /* 0x000f24000c2e1900 */
[----:B-1----:R-:W-:Y:S02]  /*0190*/  IMAD.WIDE R4, R13, 0x4, R4 ;  /* 0x000000040d047825 */ /* 0x002fe400078e0204 */
[----:B------:R-:W4:Y:S04]  /*01a0*/  LDG.E.EL R11, desc[UR4][R10.64] ;  /* 0x000000040a0b7981 */ /* 0x000f28000c2e1900 */
[----:B------:R1:W5:Y:S01]  /*01b0*/  LDG.E.EL R12, desc[UR4][R4.64] ;  /* 0x00000004040c7981 */ /* 0x000362000c2e1900 */
[----:B--2---:R-:W-:-:S06]  /*01c0*/  IMAD.WIDE R2, R0, 0x4, R2 ;  /* 0x0000000400027825 */ /* 0x004fcc00078e0202 */
[----:B------:R-:W5:Y:S01]  /*01d0*/  LDG.E.64 R2, desc[UR4][R2.64] ;  /* 0x0000000402027981 */ /* 0x000f62000c1e1b00 */
[----:B------:R-:W-:Y:S01]  /*01e0*/  HFMA2.MMA R14, -RZ, RZ, 1.625, 0 ;  /* 0x3e800000ff0e7435 */ /* 0x000fe200000001ff */
[----:B-1----:R-:W1:Y:S02]  /*01f0*/  LDC.64 R4, c[0x0][0x238] ;  /* 0x00008e00ff047b82 */ /* 0x002e640000000a00 */
[----:B-1----:R-:W-:-:S04]  /*0200*/  IMAD.WIDE R4, R0, 0x4, R4 ;  /* 0x0000000400047825 */ /* 0x002fc800078e0204 */
[----:B---3--:R-:W-:-:S04]  /*0210*/  FADD R6, R6, 9.9999997473787516356e-06 ;  /* 0x3727c5ac06067421 */ /* 0x008fc80000000000 */
[----:B------:R-:W1:Y:S02]  /*0220*/  MUFU.SQRT R7, R6 ;  /* 0x0000000600077308 */ /* 0x000e640000002000 */
[C---:B-1----:R-:W-:Y:S02]  /*0230*/  FSETP.GT.AND P0, PT, R7.reuse, 8.50705917302346158658e+37, PT ;  /* 0x7e8000000700780b */ /* 0x042fe40003f04000 */
[----:B------:R-:W-:-:S11]  /*0240*/  FSETP.GEU.AND P1, PT, R7, 1.175494350822287508e-38, PT ;  /* 0x008000000700780b */ /* 0x000fd60003f2e000 */
[----:B------:R-:W-:-:S04]  /*0250*/  @P0 FMUL R7, R7, 0.25 ;  /* 0x3e80000007070820 */ /* 0x000fc80000400000 */
[----:B------:R-:W-:-:S06]  /*0260*/  @!P1 FMUL R7, R7, 16777216 ;  /* 0x4b80000007079820 */ /* 0x000fcc0000400000 */
[----:B------:R-:W1:Y:S01]  /*0270*/  MUFU.RCP R7, R7 ;  /* 0x0000000700077308 */ /* 0x000e620000001000 */
[----:B------:R-:W-:Y:S01]  /*0280*/  FSEL R14, R14, 1, P0 ;  /* 0x3f8000000e0e7808 */ /* 0x000fe20000000000 */
[----:B-----5:R-:W-:-:S04]  /*0290*/  FADD R2, R2, -R12 ;  /* 0x8000000c02027221 */ /* 0x020fc80000000000 */
[----:B------:R-:W-:Y:S01]  /*02a0*/  @!P1 FMUL R14, R14, 16777216 ;  /* 0x4b8000000e0e9820 */ /* 0x000fe20000400000 */
[----:B------:R-:W-:-:S03]  /*02b0*/  FADD R3, R3, -R12 ;  /* 0x8000000c03037221 */ /* 0x000fc60000000000 */
[----:B-1----:R-:W-:-:S04]  /*02c0*/  FMUL R14, R7, R14 ;  /* 0x0000000e070e7220 */ /* 0x002fc80000400000 */
[-C--:B------:R-:W-:Y:S01]  /*02d0*/  FMUL R2, R2, R14.reuse ;  /* 0x0000000e02027220 */ /* 0x080fe20000400000 */
[----:B------:R-:W-:-:S03]  /*02e0*/  FMUL R14, R3, R14 ;  /* 0x0000000e030e7220 */ /* 0x000fc60000400000 */
[C-C-:B----4-:R-:W-:Y:S01]  /*02f0*/  FFMA R2, R8.reuse, R2, R11.reuse ;  /* 0x0000000208027223 */ /* 0x150fe2000000000b */
[----:B------:R-:W-:-:S04]  /*0300*/  FFMA R14, R8, R14, R11 ;  /* 0x0000000e080e7223 */ /* 0x000fc8000000000b */
[----:B------:R-:W-:Y:S02]  /*0310*/  FSETP.GEU.AND P0, PT, R2, RZ, PT ;  /* 0x000000ff0200720b */ /* 0x000fe40003f0e000 */
[----:B------:R-:W-:Y:S02]  /*0320*/  FSETP.GEU.AND P1, PT, R14, RZ, PT ;  /* 0x000000ff0e00720b */ /* 0x000fe40003f2e000 */
[----:B------:R-:W-:Y:S02]  /*0330*/  FSEL R2, R2, RZ, P0 ;  /* 0x000000ff02027208 */ /* 0x000fe40000000000 */
[----:B------:R-:W-:-:S05]  /*0340*/  FSEL R3, R14, RZ, P1 ;  /* 0x000000ff0e037208 */ /* 0x000fca0000800000 */
[----:B------:R-:W-:Y:S01]  /*0350*/  STG.E.64 desc[UR4][R4.64], R2 ;  /* 0x0000000204007986 */ /* 0x000fe2000c101b04 */
[----:B------:R-:W-:Y:S05]  /*0360*/  EXIT ;  /* 0x000000000000794d */ /* 0x000fea0003800000 */
.L_x_0:
[----:B------:R-:W-:-:S00]  /*0370*/  BRA `(.L_x_0) ;  /* 0xfffffffc00fc7947 */ /* 0x000fc0000383ffff */
[----:B------:R-:W-:-:S00]  /*0380*/  NOP ;  /* 0x0000000000007918 */ /* 0x000fc00000000000 */
[----:B------:R-:W-:-:S00]  /*0390*/  NOP ;  /* 0x0000000000007918 */ /* 0x000fc00000000000 */
[----:B------:R-:W-:-:S00]  /*03a0*/  NOP ;  /* 0x0000000000007918 */ /* 0x000fc00000000000 */
[----:B------:R-:W-:-:S00]  /*03b0*/  NOP ;  /* 0x0000000000007918 */ /* 0x000fc00000000000 */
[----:B------:R-:W-:-:S00]  /*03c0*/  NOP ;  /* 0x0000000000007918 */ /* 0x000fc00000000000 */
[----:B------:R-:W-:-:S00]  /*03d0*/  NOP ;  /* 0x0000000000007918 */ /* 0x000fc00000000000 */
[----:B------:R-:W-:-:S00]  /*03e0*/  NOP ;  /* 0x0000000000007918 */ /* 0x000fc00000000000 */
[----:B------:R-:W-:-:S00]  /*03f0*/  NOP ;  /* 0x0000000000007918 */ /* 0x000fc00000000000 */
.L_x_1:


//--------------------- .nv.global.init           --------------------------
	.section	.nv.global.init,"aw",@progbits
.nv.global.init:
	.type		_$_str,@object
	.size		_$_str,(_$_str_$_2 - _$_str)
_$_str:
        /*0000*/ 	.byte	0x5f, 0x5f, 0x43, 0x55, 0x44, 0x41, 0x5f, 0x46, 0x54, 0x5a, 0x00
	.type		_$_str_$_2,@object
	.size		_$_str_$_2,(.L_1 - _$_str_$_2)
_$_str_$_2:
        /*000b*/ 	.byte	0x5f, 0x5f, 0x43, 0x55, 0x44, 0x41, 0x5f, 0x50, 0x52, 0x45, 0x43, 0x5f, 0x53, 0x51, 0x52, 0x54
        /*001b*/ 	.byte	0x00
.L_1:


//--------------------- .nv.constant0.triton_poi_fused__native_batch_norm_legit_no_training_relu_138 --------------------------
	.section	.nv.constant0.triton_poi_fused__native_batch_norm_legit_no_training_relu_138,"a",@progbits
	.sectionflags	@""
	.align	4
.nv.constant0.triton_poi_fused__native_batch_norm_legit_no_training_relu_138:
	.zero		580
